	.headerflags	@"EF_CUDA_TEXMODE_UNIFIED EF_CUDA_64BIT_ADDRESS EF_CUDA_ACCELERATORS EF_CUDA_SM90 EF_CUDA_VIRTUAL_SM(EF_CUDA_SM90)"
	.elftype	@"ET_EXEC"


//--------------------- .nv.info                  --------------------------
	.section	.nv.info,"",@"SHT_CUDA_INFO"
	.align	4


	//----- nvinfo : EIATTR_REGCOUNT
	.align		4
        /*0000*/ 	.byte	0x04, 0x2f
        /*0002*/ 	.short	(.L_1 - .L_0)
	.align		4
.L_0:
        /*0004*/ 	.word	index@(triton_poi_fused_add_addmm_6)
        /*0008*/ 	.word	0x00000012


	//----- nvinfo : EIATTR_MIN_STACK_SIZE
	.align		4
.L_1:
        /*000c*/ 	.byte	0x04, 0x12
        /*000e*/ 	.short	(.L_3 - .L_2)
	.align		4
.L_2:
        /*0010*/ 	.word	index@(triton_poi_fused_add_addmm_6)
        /*0014*/ 	.word	0x00000000


	//----- nvinfo : EIATTR_FRAME_SIZE
	.align		4
.L_3:
        /*0018*/ 	.byte	0x04, 0x11
        /*001a*/ 	.short	(.L_5 - .L_4)
	.align		4
.L_4:
        /*001c*/ 	.word	index@(triton_poi_fused_add_addmm_6)
        /*0020*/ 	.word	0x00000000


	//----- nvinfo : EIATTR_MIN_STACK_SIZE
	.align		4
.L_5:
        /*0024*/ 	.byte	0x04, 0x12
        /*0026*/ 	.short	(.L_7 - .L_6)
	.align		4
.L_6:
        /*0028*/ 	.word	index@(triton_poi_fused_add_addmm_6)
        /*002c*/ 	.word	0x00000000
.L_7:


//--------------------- .nv.info.triton_poi_fused_add_addmm_6 --------------------------
	.section	.nv.info.triton_poi_fused_add_addmm_6,"",@"SHT_CUDA_INFO"
	.sectionflags	@""
	.align	4


	//----- nvinfo : EIATTR_CUDA_API_VERSION
	.align		4
        /*0000*/ 	.byte	0x04, 0x37
        /*0002*/ 	.short	(.L_9 - .L_8)
.L_8:
        /*0004*/ 	.word	0x0000007c


	//----- nvinfo : EIATTR_KPARAM_INFO
	.align		4
.L_9:
        /*0008*/ 	.byte	0x04, 0x17
        /*000a*/ 	.short	(.L_11 - .L_10)
.L_10:
        /*000c*/ 	.word	0x00000000
        /*0010*/ 	.short	0x0004
        /*0012*/ 	.short	0x0020
        /*0014*/ 	.byte	0x00, 0xf0, 0x11, 0x00


	//----- nvinfo : EIATTR_KPARAM_INFO
	.align		4
.L_11:
        /*0018*/ 	.byte	0x04, 0x17
        /*001a*/ 	.short	(.L_13 - .L_12)
.L_12:
        /*001c*/ 	.word	0x00000000
        /*0020*/ 	.short	0x0003
        /*0022*/ 	.short	0x0018
        /*0024*/ 	.byte	0x00, 0xf4, 0x21, 0x00


	//----- nvinfo : EIATTR_KPARAM_INFO
	.align		4
.L_13:
        /*0028*/ 	.byte	0x04, 0x17
        /*002a*/ 	.short	(.L_15 - .L_14)
.L_14:
        /*002c*/ 	.word	0x00000000
        /*0030*/ 	.short	0x0002
        /*0032*/ 	.short	0x0010
        /*0034*/ 	.byte	0x00, 0xf4, 0x21, 0x00


	//----- nvinfo : EIATTR_KPARAM_INFO
	.align		4
.L_15:
        /*0038*/ 	.byte	0x04, 0x17
        /*003a*/ 	.short	(.L_17 - .L_16)
.L_16:
        /*003c*/ 	.word	0x00000000
        /*0040*/ 	.short	0x0001
        /*0042*/ 	.short	0x0008
        /*0044*/ 	.byte	0x00, 0xf4, 0x21, 0x00


	//----- nvinfo : EIATTR_KPARAM_INFO
	.align		4
.L_17:
        /*0048*/ 	.byte	0x04, 0x17
        /*004a*/ 	.short	(.L_19 - .L_18)
.L_18:
        /*004c*/ 	.word	0x00000000
        /*0050*/ 	.short	0x0000
        /*0052*/ 	.short	0x0000
        /*0054*/ 	.byte	0x00, 0xf4, 0x21, 0x00


	//----- nvinfo : EIATTR_SPARSE_MMA_MASK
	.align		4
.L_19:
        /*0058*/ 	.byte	0x03, 0x50
        /*005a*/ 	.short	0x0000


	//----- nvinfo : EIATTR_MAXREG_COUNT
	.align		4
        /*005c*/ 	.byte	0x03, 0x1b
        /*005e*/ 	.short	0x00ff


	//----- nvinfo : EIATTR_EXIT_INSTR_OFFSETS
	.align		4
        /*0060*/ 	.byte	0x04, 0x1c
        /*0062*/ 	.short	(.L_21 - .L_20)


	//   ....[0]....
.L_20:
        /*0064*/ 	.word	0x00000210


	//   ....[1]....
        /*0068*/ 	.word	0x00000230


	//----- nvinfo : EIATTR_REQNTID
	.align		4
.L_21:
        /*006c*/ 	.byte	0x04, 0x10
        /*006e*/ 	.short	(.L_23 - .L_22)
.L_22:
        /*0070*/ 	.word	0x00000020
        /*0074*/ 	.word	0x00000001
        /*0078*/ 	.word	0x00000001


	//----- nvinfo : EIATTR_CBANK_PARAM_SIZE
	.align		4
.L_23:
        /*007c*/ 	.byte	0x03, 0x19
        /*007e*/ 	.short	0x0024


	//----- nvinfo : EIATTR_PARAM_CBANK
	.align		4
        /*0080*/ 	.byte	0x04, 0x0a
        /*0082*/ 	.short	(.L_25 - .L_24)
	.align		4
.L_24:
        /*0084*/ 	.word	index@(.nv.constant0.triton_poi_fused_add_addmm_6)
        /*0088*/ 	.short	0x0210
        /*008a*/ 	.short	0x0024


	//----- nvinfo : EIATTR_SW_WAR
	.align		4
.L_25:
        /*008c*/ 	.byte	0x04, 0x36
        /*008e*/ 	.short	(.L_27 - .L_26)
.L_26:
        /*0090*/ 	.word	0x00000008
.L_27:


//--------------------- .nv.callgraph             --------------------------
	.section	.nv.callgraph,"",@"SHT_CUDA_CALLGRAPH"
	.align	4
	.sectionentsize	8
	.align		4
        /*0000*/ 	.word	0x00000000
	.align		4
        /*0004*/ 	.word	0xffffffff
	.align		4
        /*0008*/ 	.word	0x00000000
	.align		4
        /*000c*/ 	.word	0xfffffffe
	.align		4
        /*0010*/ 	.word	0x00000000
	.align		4
        /*0014*/ 	.word	0xfffffffd
	.align		4
        /*0018*/ 	.word	0x00000000
	.align		4
        /*001c*/ 	.word	0xfffffffc


//--------------------- .text.triton_poi_fused_add_addmm_6 --------------------------
	.section	.text.triton_poi_fused_add_addmm_6,"ax",@progbits
	.align	128
        .global         triton_poi_fused_add_addmm_6
        .type           triton_poi_fused_add_addmm_6,@function
        .size           triton_poi_fused_add_addmm_6,(.L_x_1 - triton_poi_fused_add_addmm_6)
        .other          triton_poi_fused_add_addmm_6,@"STO_CUDA_ENTRY STV_DEFAULT"
triton_poi_fused_add_addmm_6:
.text.triton_poi_fused_add_addmm_6:
[----:B------:R-:W0:Y:S01]  /*0000*/  LDC R1, c[0x0][0x28] ;  /* 0x00000a00ff017b82 */ /* 0x000e220000000800 */
[----:B------:R-:W1:Y:S07]  /*0010*/  S2R R12, SR_TID.X ;  /* 0x00000000000c7919 */ /* 0x000e6e0000002100 */
[----:B------:R-:W2:Y:S01]  /*0020*/  LDC.64 R4, c[0x0][0x218] ;  /* 0x00008600ff047b82 */ /* 0x000ea20000000a00 */
[----:B------:R-:W-:Y:S01]  /*0030*/  HFMA2.MMA R15, -RZ, RZ, 0, 0 ;  /* 0x00000000ff0f7435 */ /* 0x000fe200000001ff */
[----:B------:R-:W-:Y:S01]  /*0040*/  ULDC.64 UR4, c[0x0][0x208] ;  /* 0x0000820000047ab9 */ /* 0x000fe20000000a00 */
[----:B------:R-:W3:Y:S05]  /*0050*/  S2R R11, SR_CTAID.X ;  /* 0x00000000000b7919 */ /* 0x000eea0000002500 */
[----:B------:R-:W4:Y:S08]  /*0060*/  LDC.64 R8, c[0x0][0x228] ;  /* 0x00008a00ff087b82 */ /* 0x000f300000000a00 */
[----:B------:R-:W5:Y:S08]  /*0070*/  LDC.64 R6, c[0x0][0x220] ;  /* 0x00008800ff067b82 */ /* 0x000f700000000a00 */
[----:B------:R-:W2:Y:S01]  /*0080*/  LDC.64 R2, c[0x0][0x210] ;  /* 0x00008400ff027b82 */ /* 0x000ea20000000a00 */
[----:B-1----:R-:W-:-:S02]  /*0090*/  LOP3.LUT R0, R12, 0xf, RZ, 0xc0, !PT ;  /* 0x0000000f0c007812 */ /* 0x002fc400078ec0ff */
[----:B---3--:R-:W-:-:S03]  /*00a0*/  SHF.R.S32.HI R10, RZ, 0x1b, R11 ;  /* 0x0000001bff0a7819 */ /* 0x008fc6000001140b */
[----:B------:R-:W-:Y:S01]  /*00b0*/  IMAD R11, R11, 0x10, R0 ;  /* 0x000000100b0b7824 */ /* 0x000fe200078e0200 */
[----:B------:R-:W-:Y:S01]  /*00c0*/  SGXT R0, R10, 0x1 ;  /* 0x000000010a00781a */ /* 0x000fe20000000200 */
[----:B------:R-:W-:-:S03]  /*00d0*/  HFMA2.MMA R10, -RZ, RZ, 0, 0 ;  /* 0x00000000ff0a7435 */ /* 0x000fc600000001ff */
[C---:B------:R-:W-:Y:S01]  /*00e0*/  ISETP.GE.AND P0, PT, R11.reuse, 0x10, PT ;  /* 0x000000100b00780c */ /* 0x040fe20003f06270 */
[----:B-----5:R-:W-:Y:S01]  /*00f0*/  IMAD.WIDE R6, R11, 0x4, R6 ;  /* 0x000000040b067825 */ /* 0x020fe200078e0206 */
[----:B------:R-:W-:-:S04]  /*0100*/  LEA.HI R0, R0, R11, RZ, 0x2 ;  /* 0x0000000b00007211 */ /* 0x000fc800078f10ff */
[----:B------:R-:W-:Y:S01]  /*0110*/  LOP3.LUT R0, R0, 0xfffffffc, RZ, 0xc0, !PT ;  /* 0xfffffffc00007812 */ /* 0x000fe200078ec0ff */
[----:B0-2---:R-:W-:-:S04]  /*0120*/  IMAD.WIDE R2, R11, 0x4, R2 ;  /* 0x000000040b027825 */ /* 0x005fc800078e0202 */
[----:B------:R-:W-:Y:S01]  /*0130*/  IMAD.IADD R13, R11, 0x1, -R0 ;  /* 0x000000010b0d7824 */ /* 0x000fe200078e0a00 */
[----:B------:R-:W-:Y:S01]  /*0140*/  MOV R0, RZ ;  /* 0x000000ff00007202 */ /* 0x000fe20000000f00 */
[----:B------:R-:W2:Y:S02]  /*0150*/  @!P0 LDG.E R10, desc[UR4][R6.64] ;  /* 0x00000004060a8981 */ /* 0x000ea4000c1e1900 */
[----:B------:R-:W-:-:S03]  /*0160*/  IMAD.WIDE R4, R13, 0x4, R4 ;  /* 0x000000040d047825 */ /* 0x000fc600078e0204 */
[----:B------:R-:W3:Y:S01]  /*0170*/  @!P0 LDG.E R0, desc[UR4][R2.64] ;  /* 0x0000000402008981 */ /* 0x000ee2000c1e1900 */
[----:B----4-:R-:W-:-:S04]  /*0180*/  IMAD.WIDE R8, R13, 0x4, R8 ;  /* 0x000000040d087825 */ /* 0x010fc800078e0208 */
[----:B------:R-:W-:Y:S01]  /*0190*/  IMAD.MOV.U32 R13, RZ, RZ, RZ ;  /* 0x000000ffff0d7224 */ /* 0x000fe200078e00ff */
[----:B------:R-:W2:Y:S05]  /*01a0*/  @!P0 LDG.E.EL R15, desc[UR4][R8.64] ;  /* 0x00000004080f8981 */ /* 0x000eaa000c2e1900 */
[----:B------:R-:W3:Y:S01]  /*01b0*/  @!P0 LDG.E.EL R13, desc[UR4][R4.64] ;  /* 0x00000004040d8981 */ /* 0x000ee2000c2e1900 */
[----:B------:R-:W-:-:S04]  /*01c0*/  LOP3.LUT P0, RZ, R12, 0x10, RZ, 0xc0, !PT ;  /* 0x000000100cff7812 */ /* 0x000fc8000780c0ff */
[----:B------:R-:W-:Y:S01]  /*01d0*/  ISETP.LT.AND P0, PT, R11, 0x10, !P0 ;  /* 0x000000100b00780c */ /* 0x000fe20004701270 */
[----:B--2---:R-:W-:Y:S01]  /*01e0*/  FADD R15, R15, R10 ;  /* 0x0000000a0f0f7221 */ /* 0x004fe20000000000 */
[----:B---3--:R-:W-:-:S04]  /*01f0*/  FADD R0, R13, R0 ;  /* 0x000000000d007221 */ /* 0x008fc80000000000 */
[----:B------:R-:W-:-:S07]  /*0200*/  FADD R15, R0, R15 ;  /* 0x0000000f000f7221 */ /* 0x000fce0000000000 */
[----:B------:R-:W-:Y:S05]  /*0210*/  @!P0 EXIT ;  /* 0x000000000000894d */ /* 0x000fea0003800000 */
[----:B------:R-:W-:Y:S01]  /*0220*/  STG.E desc[UR4][R2.64], R15 ;  /* 0x0000000f02007986 */ /* 0x000fe2000c101904 */
[----:B------:R-:W-:Y:S05]  /*0230*/  EXIT ;  /* 0x000000000000794d */ /* 0x000fea0003800000 */
.L_x_0:
[----:B------:R-:W-:-:S00]  /*0240*/  BRA `(.L_x_0) ;  /* 0xfffffffc00fc7947 */ /* 0x000fc0000383ffff */
[----:B------:R-:W-:-:S00]  /*0250*/  NOP ;  /* 0x0000000000007918 */ /* 0x000fc00000000000 */
        /* <DEDUP_REMOVED lines=10> */
.L_x_1:


//--------------------- .nv.constant0.triton_poi_fused_add_addmm_6 --------------------------
	.section	.nv.constant0.triton_poi_fused_add_addmm_6,"a",@progbits
	.sectionflags	@""
	.align	4
.nv.constant0.triton_poi_fused_add_addmm_6:
	.zero		564
